//
// Generated by NVIDIA NVVM Compiler
//
// Compiler Build ID: CL-36424714
// Cuda compilation tools, release 13.0, V13.0.88
// Based on NVVM 20.0.0
//

.version 9.0
.target sm_100
.address_size 64

	// .globl	k_clamp_pars_4_f

.visible .entry k_clamp_pars_4_f(
	.param .u64 .ptr .align 1 k_clamp_pars_4_f_param_0,
	.param .u64 .ptr .align 1 k_clamp_pars_4_f_param_1,
	.param .u64 .ptr .align 1 k_clamp_pars_4_f_param_2,
	.param .u32 k_clamp_pars_4_f_param_3
)
{
	.reg .pred 	%p<10>;
	.reg .b32 	%r<6>;
	.reg .b32 	%f<13>;
	.reg .b64 	%rd<21>;

	ld.param.u64 	%rd12, [k_clamp_pars_4_f_param_0];
	ld.param.u64 	%rd13, [k_clamp_pars_4_f_param_1];
	ld.param.u64 	%rd14, [k_clamp_pars_4_f_param_2];
	ld.param.u32 	%r2, [k_clamp_pars_4_f_param_3];
	mov.u32 	%r3, %ntid.x;
	mov.u32 	%r4, %ctaid.x;
	mov.u32 	%r5, %tid.x;
	mad.lo.s32 	%r1, %r3, %r4, %r5;
	setp.ge.s32 	%p1, %r1, %r2;
	@%p1 bra 	$L__BB0_17;
	cvta.to.global.u64 	%rd15, %rd14;
	cvta.to.global.u64 	%rd16, %rd13;
	cvta.to.global.u64 	%rd17, %rd12;
	mul.wide.s32 	%rd18, %r1, 4;
	add.s64 	%rd1, %rd15, %rd18;
	ld.global.f32 	%f1, [%rd1];
	add.s64 	%rd2, %rd16, %rd18;
	ld.global.f32 	%f2, [%rd2];
	add.s64 	%rd3, %rd17, %rd18;
	ld.global.f32 	%f3, [%rd3];
	setp.leu.f32 	%p2, %f1, %f2;
	@%p2 bra 	$L__BB0_3;
	st.global.f32 	[%rd1], %f2;
	bra.uni 	$L__BB0_5;
$L__BB0_3:
	setp.geu.f32 	%p3, %f1, %f3;
	@%p3 bra 	$L__BB0_5;
	st.global.f32 	[%rd1], %f3;
$L__BB0_5:
	mul.wide.s32 	%rd4, %r2, 4;
	add.s64 	%rd5, %rd1, %rd4;
	ld.global.f32 	%f4, [%rd5];
	add.s64 	%rd6, %rd2, %rd4;
	ld.global.f32 	%f5, [%rd6];
	add.s64 	%rd7, %rd3, %rd4;
	ld.global.f32 	%f6, [%rd7];
	setp.gt.f32 	%p4, %f4, %f5;
	@%p4 bra 	$L__BB0_8;
	setp.geu.f32 	%p5, %f4, %f6;
	@%p5 bra 	$L__BB0_9;
	st.global.f32 	[%rd5], %f6;
	bra.uni 	$L__BB0_9;
$L__BB0_8:
	st.global.f32 	[%rd5], %f5;
$L__BB0_9:
	add.s64 	%rd8, %rd5, %rd4;
	ld.global.f32 	%f7, [%rd8];
	add.s64 	%rd9, %rd6, %rd4;
	ld.global.f32 	%f8, [%rd9];
	add.s64 	%rd10, %rd7, %rd4;
	ld.global.f32 	%f9, [%rd10];
	setp.gt.f32 	%p6, %f7, %f8;
	@%p6 bra 	$L__BB0_12;
	setp.geu.f32 	%p7, %f7, %f9;
	@%p7 bra 	$L__BB0_13;
	st.global.f32 	[%rd8], %f9;
	bra.uni 	$L__BB0_13;
$L__BB0_12:
	st.global.f32 	[%rd8], %f8;
$L__BB0_13:
	add.s64 	%rd11, %rd8, %rd4;
	ld.global.f32 	%f10, [%rd11];
	add.s64 	%rd19, %rd9, %rd4;
	ld.global.f32 	%f11, [%rd19];
	add.s64 	%rd20, %rd10, %rd4;
	ld.global.f32 	%f12, [%rd20];
	setp.gt.f32 	%p8, %f10, %f11;
	@%p8 bra 	$L__BB0_16;
	setp.geu.f32 	%p9, %f10, %f12;
	@%p9 bra 	$L__BB0_17;
	st.global.f32 	[%rd11], %f12;
	bra.uni 	$L__BB0_17;
$L__BB0_16:
	st.global.f32 	[%rd11], %f11;
$L__BB0_17:
	ret;

}


// ===== COMPILED SASS (sm_100) =====

	.target	sm_100

	.elftype	@"ET_EXEC"


//--------------------- .note.nv.tkinfo           --------------------------
	.section	.note.nv.tkinfo,"",@"SHT_NOTE"
	.sectionflags	@"SHF_NOTE_NV_TKINFO"
	.tkinfo
        /*0018*/ 	.word	0x00000002
        /*0030*/ 	.string	""
        /*0030*/ 	.string	"ptxas"
        /*0030*/ 	.string	"Cuda compilation tools, release 13.0, V13.0.88"
        /*0030*/ 	.string	"Build cuda_13.0.r13.0/compiler.36424714_0"
        /*0030*/ 	.string	"-arch sm_100 -m 64 "



//--------------------- .note.nv.cuinfo           --------------------------
	.section	.note.nv.cuinfo,"",@"SHT_NOTE"
	.sectionflags	@"SHF_NOTE_NV_CUINFO"
        /*0018*/ 	.short	0x0002
        /*001a*/ 	.short	0x0064
        /*001c*/ 	.short	0x0082
	.zero		2


//--------------------- .nv.info                  --------------------------
	.section	.nv.info,"",@"SHT_CUDA_INFO"
	.align	4


	//----- nvinfo : EIATTR_REGCOUNT
	.align		4
        /*0000*/ 	.byte	0x04, 0x2f
        /*0002*/ 	.short	(.L_1 - .L_0)
	.align		4
.L_0:
        /*0004*/ 	.word	index@(k_clamp_pars_4_f)
        /*0008*/ 	.word	0x00000012


	//----- nvinfo : EIATTR_FRAME_SIZE
	.align		4
.L_1:
        /*000c*/ 	.byte	0x04, 0x11
        /*000e*/ 	.short	(.L_3 - .L_2)
	.align		4
.L_2:
        /*0010*/ 	.word	index@(k_clamp_pars_4_f)
        /*0014*/ 	.word	0x00000000


	//----- nvinfo : EIATTR_MIN_STACK_SIZE
	.align		4
.L_3:
        /*0018*/ 	.byte	0x04, 0x12
        /*001a*/ 	.short	(.L_5 - .L_4)
	.align		4
.L_4:
        /*001c*/ 	.word	index@(k_clamp_pars_4_f)
        /*0020*/ 	.word	0x00000000
.L_5:


//--------------------- .nv.compat                --------------------------
	.section	.nv.compat,"",@"SHT_CUDA_COMPAT_INFO"
	.align	4
        /*0000*/ 	.byte	0x02, 0x09, 0x00, 0x00, 0x02, 0x02, 0x01, 0x00, 0x02, 0x05, 0x05, 0x00, 0x03, 0x07, 0x01, 0x01
        /*0010*/ 	.byte	0x02, 0x03, 0x00, 0x00, 0x02, 0x06, 0x01, 0x00, 0x04, 0x0b, 0x08, 0x00, 0x09, 0x00, 0x00, 0x00
        /*0020*/ 	.byte	0x00, 0x00, 0x00, 0x00


//--------------------- .nv.info.k_clamp_pars_4_f --------------------------
	.section	.nv.info.k_clamp_pars_4_f,"",@"SHT_CUDA_INFO"
	.sectionflags	@""
	.align	4


	//----- nvinfo : EIATTR_CUDA_API_VERSION
	.align		4
        /*0000*/ 	.byte	0x04, 0x37
        /*0002*/ 	.short	(.L_7 - .L_6)
.L_6:
        /*0004*/ 	.word	0x00000082


	//----- nvinfo : EIATTR_KPARAM_INFO
	.align		4
.L_7:
        /*0008*/ 	.byte	0x04, 0x17
        /*000a*/ 	.short	(.L_9 - .L_8)
.L_8:
        /*000c*/ 	.word	0x00000000
        /*0010*/ 	.short	0x0003
        /*0012*/ 	.short	0x0018
        /*0014*/ 	.byte	0x00, 0xf0, 0x11, 0x00


	//----- nvinfo : EIATTR_KPARAM_INFO
	.align		4
.L_9:
        /*0018*/ 	.byte	0x04, 0x17
        /*001a*/ 	.short	(.L_11 - .L_10)
.L_10:
        /*001c*/ 	.word	0x00000000
        /*0020*/ 	.short	0x0002
        /*0022*/ 	.short	0x0010
        /*0024*/ 	.byte	0x00, 0xf5, 0x21, 0x00


	//----- nvinfo : EIATTR_KPARAM_INFO
	.align		4
.L_11:
        /*0028*/ 	.byte	0x04, 0x17
        /*002a*/ 	.short	(.L_13 - .L_12)
.L_12:
        /*002c*/ 	.word	0x00000000
        /*0030*/ 	.short	0x0001
        /*0032*/ 	.short	0x0008
        /*0034*/ 	.byte	0x00, 0xf5, 0x21, 0x00


	//----- nvinfo : EIATTR_KPARAM_INFO
	.align		4
.L_13:
        /*0038*/ 	.byte	0x04, 0x17
        /*003a*/ 	.short	(.L_15 - .L_14)
.L_14:
        /*003c*/ 	.word	0x00000000
        /*0040*/ 	.short	0x0000
        /*0042*/ 	.short	0x0000
        /*0044*/ 	.byte	0x00, 0xf5, 0x21, 0x00


	//----- nvinfo : EIATTR_SPARSE_MMA_MASK
	.align		4
.L_15:
        /*0048*/ 	.byte	0x03, 0x50
        /*004a*/ 	.short	0x0000


	//----- nvinfo : EIATTR_MAXREG_COUNT
	.align		4
        /*004c*/ 	.byte	0x03, 0x1b
        /*004e*/ 	.short	0x00ff


	//----- nvinfo : EIATTR_MERCURY_ISA_VERSION
	.align		4
        /*0050*/ 	.byte	0x03, 0x5f
        /*0052*/ 	.short	0x0101


	//----- nvinfo : EIATTR_VRC_CTA_INIT_COUNT
	.align		4
        /*0054*/ 	.byte	0x02, 0x4a
	.zero		1
	.zero		1


	//----- nvinfo : EIATTR_EXIT_INSTR_OFFSETS
	.align		4
        /*0058*/ 	.byte	0x04, 0x1c
        /*005a*/ 	.short	(.L_17 - .L_16)


	//   ....[0]....
.L_16:
        /*005c*/ 	.word	0x00000070


	//   ....[1]....
        /*0060*/ 	.word	0x00000400


	//   ....[2]....
        /*0064*/ 	.word	0x00000420


	//   ....[3]....
        /*0068*/ 	.word	0x00000440


	//----- nvinfo : EIATTR_CRS_STACK_SIZE
	.align		4
.L_17:
        /*006c*/ 	.byte	0x04, 0x1e
        /*006e*/ 	.short	(.L_19 - .L_18)
.L_18:
        /*0070*/ 	.word	0x00000000


	//----- nvinfo : EIATTR_CBANK_PARAM_SIZE
	.align		4
.L_19:
        /*0074*/ 	.byte	0x03, 0x19
        /*0076*/ 	.short	0x001c


	//----- nvinfo : EIATTR_PARAM_CBANK
	.align		4
        /*0078*/ 	.byte	0x04, 0x0a
        /*007a*/ 	.short	(.L_21 - .L_20)
	.align		4
.L_20:
        /*007c*/ 	.word	index@(.nv.constant0.k_clamp_pars_4_f)
        /*0080*/ 	.short	0x0380
        /*0082*/ 	.short	0x001c


	//----- nvinfo : EIATTR_SW_WAR
	.align		4
.L_21:
        /*0084*/ 	.byte	0x04, 0x36
        /*0086*/ 	.short	(.L_23 - .L_22)
.L_22:
        /*0088*/ 	.word	0x00000008
.L_23:


//--------------------- .nv.callgraph             --------------------------
	.section	.nv.callgraph,"",@"SHT_CUDA_CALLGRAPH"
	.align	4
	.sectionentsize	8
	.align		4
        /*0000*/ 	.word	0x00000000
	.align		4
        /*0004*/ 	.word	0xffffffff
	.align		4
        /*0008*/ 	.word	0x00000000
	.align		4
        /*000c*/ 	.word	0xfffffffe
	.align		4
        /*0010*/ 	.word	0x00000000
	.align		4
        /*0014*/ 	.word	0xfffffffd
	.align		4
        /*0018*/ 	.word	0x00000000
	.align		4
        /*001c*/ 	.word	0xfffffffc


//--------------------- .text.k_clamp_pars_4_f    --------------------------
	.section	.text.k_clamp_pars_4_f,"ax",@progbits
	.align	128
        .global         k_clamp_pars_4_f
        .type           k_clamp_pars_4_f,@function
        .size           k_clamp_pars_4_f,(.L_x_10 - k_clamp_pars_4_f)
        .other          k_clamp_pars_4_f,@"STO_CUDA_ENTRY STV_DEFAULT"
k_clamp_pars_4_f:
.text.k_clamp_pars_4_f:
[----:B------:R-:W-:Y:S01]  /*0000*/  LDC R1, c[0x0][0x37c] ;  /* 0x0000df00ff017b82 */ /* 0x000fe20000000800 */
[----:B------:R-:W0:Y:S07]  /*0010*/  S2R R9, SR_CTAID.X ;  /* 0x0000000000097919 */ /* 0x000e2e0000002500 */
[----:B------:R-:W1:Y:S01]  /*0020*/  LDC R0, c[0x0][0x398] ;  /* 0x0000e600ff007b82 */ /* 0x000e620000000800 */
[----:B------:R-:W0:Y:S01]  /*0030*/  LDCU UR4, c[0x0][0x360] ;  /* 0x00006c00ff0477ac */ /* 0x000e220008000800 */
[----:B------:R-:W0:Y:S02]  /*0040*/  S2R R2, SR_TID.X ;  /* 0x0000000000027919 */ /* 0x000e240000002100 */
[----:B0-----:R-:W-:-:S05]  /*0050*/  IMAD R9, R9, UR4, R2 ;  /* 0x0000000409097c24 */ /* 0x001fca000f8e0202 */
[----:B-1----:R-:W-:-:S13]  /*0060*/  ISETP.GE.AND P0, PT, R9, R0, PT ;  /* 0x000000000900720c */ /* 0x002fda0003f06270 */
[----:B------:R-:W-:Y:S05]  /*0070*/  @P0 EXIT ;  /* 0x000000000000094d */ /* 0x000fea0003800000 */
[----:B------:R-:W0:Y:S01]  /*0080*/  LDC.64 R2, c[0x0][0x390] ;  /* 0x0000e400ff027b82 */ /* 0x000e220000000a00 */
[----:B------:R-:W1:Y:S07]  /*0090*/  LDCU.64 UR4, c[0x0][0x358] ;  /* 0x00006b00ff0477ac */ /* 0x000e6e0008000a00 */
[----:B------:R-:W2:Y:S08]  /*00a0*/  LDC.64 R4, c[0x0][0x388] ;  /* 0x0000e200ff047b82 */ /* 0x000eb00000000a00 */
[----:B------:R-:W3:Y:S01]  /*00b0*/  LDC.64 R6, c[0x0][0x380] ;  /* 0x0000e000ff067b82 */ /* 0x000ee20000000a00 */
[----:B0-----:R-:W-:-:S05]  /*00c0*/  IMAD.WIDE R2, R9, 0x4, R2 ;  /* 0x0000000409027825 */ /* 0x001fca00078e0202 */
[----:B-1----:R-:W4:Y:S01]  /*00d0*/  LDG.E R12, desc[UR4][R2.64] ;  /* 0x00000004020c7981 */ /* 0x002f22000c1e1900 */
[----:B--2---:R-:W-:-:S05]  /*00e0*/  IMAD.WIDE R4, R9, 0x4, R4 ;  /* 0x0000000409047825 */ /* 0x004fca00078e0204 */
[----:B------:R-:W4:Y:S01]  /*00f0*/  LDG.E R13, desc[UR4][R4.64] ;  /* 0x00000004040d7981 */ /* 0x000f22000c1e1900 */
[----:B---3--:R-:W-:-:S05]  /*0100*/  IMAD.WIDE R6, R9, 0x4, R6 ;  /* 0x0000000409067825 */ /* 0x008fca00078e0206 */
[----:B------:R0:W5:Y:S01]  /*0110*/  LDG.E R15, desc[UR4][R6.64] ;  /* 0x00000004060f7981 */ /* 0x000162000c1e1900 */
[----:B------:R-:W-:Y:S01]  /*0120*/  BSSY.RECONVERGENT B0, `(.L_x_0) ;  /* 0x0000008000007945 */ /* 0x000fe20003800200 */
[----:B------:R-:W-:-:S04]  /*0130*/  IMAD.WIDE R8, R0, 0x4, R2 ;  /* 0x0000000400087825 */ /* 0x000fc800078e0202 */
[----:B------:R-:W-:Y:S01]  /*0140*/  IMAD.WIDE R10, R0, 0x4, R4 ;  /* 0x00000004000a7825 */ /* 0x000fe200078e0204 */
[----:B----4-:R-:W-:-:S13]  /*0150*/  FSETP.GT.AND P0, PT, R12, R13, PT ;  /* 0x0000000d0c00720b */ /* 0x010fda0003f04000 */
[----:B------:R0:W-:Y:S01]  /*0160*/  @P0 STG.E desc[UR4][R2.64], R13 ;  /* 0x0000000d02000986 */ /* 0x0001e2000c101904 */
[----:B------:R-:W-:Y:S05]  /*0170*/  @P0 BRA `(.L_x_1) ;  /* 0x0000000000080947 */ /* 0x000fea0003800000 */
[----:B-----5:R-:W-:-:S13]  /*0180*/  FSETP.GEU.AND P0, PT, R12, R15, PT ;  /* 0x0000000f0c00720b */ /* 0x020fda0003f0e000 */
[----:B------:R1:W-:Y:S02]  /*0190*/  @!P0 STG.E desc[UR4][R2.64], R15 ;  /* 0x0000000f02008986 */ /* 0x0003e4000c101904 */
.L_x_1:
[----:B------:R-:W-:Y:S05]  /*01a0*/  BSYNC.RECONVERGENT B0 ;  /* 0x0000000000007941 */ /* 0x000fea0003800200 */
.L_x_0:
[----:B01----:R-:W2:Y:S04]  /*01b0*/  LDG.E R2, desc[UR4][R8.64] ;  /* 0x0000000408027981 */ /* 0x003ea8000c1e1900 */
[----:B------:R-:W2:Y:S01]  /*01c0*/  LDG.E R3, desc[UR4][R10.64] ;  /* 0x000000040a037981 */ /* 0x000ea2000c1e1900 */
[----:B------:R-:W-:Y:S01]  /*01d0*/  BSSY.RECONVERGENT B0, `(.L_x_2) ;  /* 0x000000a000007945 */ /* 0x000fe20003800200 */
[----:B------:R-:W-:Y:S01]  /*01e0*/  IMAD.WIDE R6, R0, 0x4, R6 ;  /* 0x0000000400067825 */ /* 0x000fe200078e0206 */
[----:B--2---:R-:W-:-:S13]  /*01f0*/  FSETP.GT.AND P0, PT, R2, R3, PT ;  /* 0x000000030200720b */ /* 0x004fda0003f04000 */
[----:B------:R-:W-:Y:S05]  /*0200*/  @P0 BRA `(.L_x_3) ;  /* 0x0000000000140947 */ /* 0x000fea0003800000 */
[----:B------:R-:W2:Y:S02]  /*0210*/  LDG.E R3, desc[UR4][R6.64] ;  /* 0x0000000406037981 */ /* 0x000ea4000c1e1900 */
[----:B--2---:R-:W-:-:S13]  /*0220*/  FSETP.GEU.AND P0, PT, R2, R3, PT ;  /* 0x000000030200720b */ /* 0x004fda0003f0e000 */
[----:B------:R-:W-:Y:S05]  /*0230*/  @P0 BRA `(.L_x_4) ;  /* 0x00000000000c0947 */ /* 0x000fea0003800000 */
[----:B------:R1:W-:Y:S01]  /*0240*/  STG.E desc[UR4][R8.64], R3 ;  /* 0x0000000308007986 */ /* 0x0003e2000c101904 */
[----:B------:R-:W-:Y:S05]  /*0250*/  BRA `(.L_x_4) ;  /* 0x0000000000047947 */ /* 0x000fea0003800000 */
.L_x_3:
[----:B------:R0:W-:Y:S02]  /*0260*/  STG.E desc[UR4][R8.64], R3 ;  /* 0x0000000308007986 */ /* 0x0001e4000c101904 */
.L_x_4:
[----:B------:R-:W-:Y:S05]  /*0270*/  BSYNC.RECONVERGENT B0 ;  /* 0x0000000000007941 */ /* 0x000fea0003800200 */
.L_x_2:
[----:B01----:R-:W-:-:S04]  /*0280*/  IMAD.WIDE R8, R0, 0x4, R8 ;  /* 0x0000000400087825 */ /* 0x003fc800078e0208 */
[C---:B------:R-:W-:Y:S01]  /*0290*/  IMAD.WIDE R10, R0.reuse, 0x4, R10 ;  /* 0x00000004000a7825 */ /* 0x040fe200078e020a */
[----:B------:R-:W2:Y:S04]  /*02a0*/  LDG.E R2, desc[UR4][R8.64] ;  /* 0x0000000408027981 */ /* 0x000ea8000c1e1900 */
        /* <DEDUP_REMOVED lines=10> */
.L_x_6:
[----:B------:R1:W-:Y:S02]  /*0350*/  STG.E desc[UR4][R8.64], R3 ;  /* 0x0000000308007986 */ /* 0x0003e4000c101904 */
.L_x_7:
[----:B------:R-:W-:Y:S05]  /*0360*/  BSYNC.RECONVERGENT B0 ;  /* 0x0000000000007941 */ /* 0x000fea0003800200 */
.L_x_5:
[----:B------:R-:W-:-:S04]  /*0370*/  IMAD.WIDE R10, R0, 0x4, R10 ;  /* 0x00000004000a7825 */ /* 0x000fc800078e020a */
[C---:B01----:R-:W-:Y:S02]  /*0380*/  IMAD.WIDE R8, R0.reuse, 0x4, R8 ;  /* 0x0000000400087825 */ /* 0x043fe400078e0208 */
[----:B------:R-:W2:Y:S04]  /*0390*/  LDG.E R11, desc[UR4][R10.64] ;  /* 0x000000040a0b7981 */ /* 0x000ea8000c1e1900 */
[----:B------:R-:W2:Y:S01]  /*03a0*/  LDG.E R2, desc[UR4][R8.64] ;  /* 0x0000000408027981 */ /* 0x000ea2000c1e1900 */
[----:B------:R-:W-:Y:S01]  /*03b0*/  IMAD.WIDE R6, R0, 0x4, R6 ;  /* 0x0000000400067825 */ /* 0x000fe200078e0206 */
[----:B--2---:R-:W-:-:S13]  /*03c0*/  FSETP.GT.AND P0, PT, R2, R11, PT ;  /* 0x0000000b0200720b */ /* 0x004fda0003f04000 */
[----:B------:R-:W-:Y:S05]  /*03d0*/  @P0 BRA `(.L_x_8) ;  /* 0x0000000000140947 */ /* 0x000fea0003800000 */
[----:B------:R-:W2:Y:S02]  /*03e0*/  LDG.E R7, desc[UR4][R6.64] ;  /* 0x0000000406077981 */ /* 0x000ea4000c1e1900 */
[----:B--2---:R-:W-:-:S13]  /*03f0*/  FSETP.GEU.AND P0, PT, R2, R7, PT ;  /* 0x000000070200720b */ /* 0x004fda0003f0e000 */
[----:B------:R-:W-:Y:S05]  /*0400*/  @P0 EXIT ;  /* 0x000000000000094d */ /* 0x000fea0003800000 */
[----:B------:R-:W-:Y:S01]  /*0410*/  STG.E desc[UR4][R8.64], R7 ;  /* 0x0000000708007986 */ /* 0x000fe2000c101904 */
[----:B------:R-:W-:Y:S05]  /*0420*/  EXIT ;  /* 0x000000000000794d */ /* 0x000fea0003800000 */
.L_x_8:
[----:B------:R-:W-:Y:S01]  /*0430*/  STG.E desc[UR4][R8.64], R11 ;  /* 0x0000000b08007986 */ /* 0x000fe2000c101904 */
[----:B------:R-:W-:Y:S05]  /*0440*/  EXIT ;  /* 0x000000000000794d */ /* 0x000fea0003800000 */
.L_x_9:
[----:B------:R-:W-:-:S00]  /*0450*/  BRA `(.L_x_9) ;  /* 0xfffffffc00fc7947 */ /* 0x000fc0000383ffff */
[----:B------:R-:W-:-:S00]  /*0460*/  NOP ;  /* 0x0000000000007918 */ /* 0x000fc00000000000 */
        /* <DEDUP_REMOVED lines=9> */
.L_x_10:


//--------------------- .nv.shared.reserved.0     --------------------------
	.section	.nv.shared.reserved.0,"aw",@nobits
	.weak		__nv_reservedSMEM_offset_0_alias
	.size		__nv_reservedSMEM_offset_0_alias, 0, 64
	.other		__nv_reservedSMEM_offset_0_alias,@"STO_CUDA_RESERVED_SHARED STV_DEFAULT"
__nv_reservedSMEM_offset_0_alias:
	.zero		0
	.zero		64


//--------------------- .nv.constant0.k_clamp_pars_4_f --------------------------
	.section	.nv.constant0.k_clamp_pars_4_f,"a",@progbits
	.sectionflags	@""
	.align	4
.nv.constant0.k_clamp_pars_4_f:
	.zero		924


//--------------------- SYMBOLS --------------------------

	.type		.nv.reservedSmem.offset0,@object
	.size		.nv.reservedSmem.offset0,0x4
